//
// Generated by NVIDIA NVVM Compiler
//
// Compiler Build ID: CL-36424714
// Cuda compilation tools, release 13.0, V13.0.88
// Based on NVVM 20.0.0
//

.version 9.0
.target sm_100
.address_size 64

	// .globl	_Z16cuda_tick_kernelPfS_S_S_S_S_i

.visible .entry _Z16cuda_tick_kernelPfS_S_S_S_S_i(
	.param .u64 .ptr .align 1 _Z16cuda_tick_kernelPfS_S_S_S_S_i_param_0,
	.param .u64 .ptr .align 1 _Z16cuda_tick_kernelPfS_S_S_S_S_i_param_1,
	.param .u64 .ptr .align 1 _Z16cuda_tick_kernelPfS_S_S_S_S_i_param_2,
	.param .u64 .ptr .align 1 _Z16cuda_tick_kernelPfS_S_S_S_S_i_param_3,
	.param .u64 .ptr .align 1 _Z16cuda_tick_kernelPfS_S_S_S_S_i_param_4,
	.param .u64 .ptr .align 1 _Z16cuda_tick_kernelPfS_S_S_S_S_i_param_5,
	.param .u32 _Z16cuda_tick_kernelPfS_S_S_S_S_i_param_6
)
{
	.reg .pred 	%p<3>;
	.reg .b32 	%r<6>;
	.reg .b32 	%f<19>;
	.reg .b64 	%rd<24>;

	ld.param.u64 	%rd5, [_Z16cuda_tick_kernelPfS_S_S_S_S_i_param_0];
	ld.param.u64 	%rd6, [_Z16cuda_tick_kernelPfS_S_S_S_S_i_param_1];
	ld.param.u64 	%rd7, [_Z16cuda_tick_kernelPfS_S_S_S_S_i_param_2];
	ld.param.u64 	%rd8, [_Z16cuda_tick_kernelPfS_S_S_S_S_i_param_3];
	ld.param.u64 	%rd9, [_Z16cuda_tick_kernelPfS_S_S_S_S_i_param_4];
	ld.param.u64 	%rd10, [_Z16cuda_tick_kernelPfS_S_S_S_S_i_param_5];
	ld.param.u32 	%r2, [_Z16cuda_tick_kernelPfS_S_S_S_S_i_param_6];
	cvta.to.global.u64 	%rd1, %rd10;
	cvta.to.global.u64 	%rd2, %rd9;
	mov.u32 	%r3, %ctaid.x;
	mov.u32 	%r4, %ntid.x;
	mov.u32 	%r5, %tid.x;
	mad.lo.s32 	%r1, %r3, %r4, %r5;
	setp.ge.s32 	%p1, %r1, %r2;
	@%p1 bra 	$L__BB0_4;
	cvta.to.global.u64 	%rd11, %rd5;
	cvta.to.global.u64 	%rd12, %rd6;
	cvta.to.global.u64 	%rd13, %rd7;
	cvta.to.global.u64 	%rd14, %rd8;
	mul.wide.s32 	%rd15, %r1, 4;
	add.s64 	%rd3, %rd11, %rd15;
	ld.global.f32 	%f1, [%rd3];
	add.s64 	%rd4, %rd12, %rd15;
	ld.global.f32 	%f2, [%rd4];
	add.s64 	%rd16, %rd13, %rd15;
	ld.global.f32 	%f6, [%rd16];
	add.s64 	%rd17, %rd14, %rd15;
	ld.global.f32 	%f7, [%rd17];
	sub.f32 	%f3, %f6, %f1;
	sub.f32 	%f4, %f7, %f2;
	mul.f32 	%f8, %f4, %f4;
	fma.rn.f32 	%f5, %f3, %f3, %f8;
	setp.leu.f32 	%p2, %f5, 0f358637BD;
	@%p2 bra 	$L__BB0_3;
	rsqrt.approx.f32 	%f9, %f5;
	fma.rn.f32 	%f10, %f3, %f9, %f1;
	mov.f32 	%f11, 0f3F000000;
	copysign.f32 	%f12, %f10, %f11;
	add.rz.f32 	%f13, %f10, %f12;
	cvt.rzi.f32.f32 	%f14, %f13;
	fma.rn.f32 	%f15, %f4, %f9, %f2;
	copysign.f32 	%f16, %f15, %f11;
	add.rz.f32 	%f17, %f15, %f16;
	cvt.rzi.f32.f32 	%f18, %f17;
	add.s64 	%rd22, %rd2, %rd15;
	st.global.f32 	[%rd22], %f14;
	add.s64 	%rd23, %rd1, %rd15;
	st.global.f32 	[%rd23], %f18;
	st.global.f32 	[%rd3], %f14;
	st.global.f32 	[%rd4], %f18;
	bra.uni 	$L__BB0_4;
$L__BB0_3:
	add.s64 	%rd19, %rd2, %rd15;
	st.global.f32 	[%rd19], %f1;
	add.s64 	%rd20, %rd1, %rd15;
	st.global.f32 	[%rd20], %f2;
$L__BB0_4:
	ret;

}


// ===== COMPILED SASS (sm_100) =====

	.target	sm_100

	.elftype	@"ET_EXEC"


//--------------------- .note.nv.tkinfo           --------------------------
	.section	.note.nv.tkinfo,"",@"SHT_NOTE"
	.sectionflags	@"SHF_NOTE_NV_TKINFO"
	.tkinfo
        /*0018*/ 	.word	0x00000002
        /*0030*/ 	.string	""
        /*0030*/ 	.string	"ptxas"
        /*0030*/ 	.string	"Cuda compilation tools, release 13.0, V13.0.88"
        /*0030*/ 	.string	"Build cuda_13.0.r13.0/compiler.36424714_0"
        /*0030*/ 	.string	"-arch sm_100 -m 64 "



//--------------------- .note.nv.cuinfo           --------------------------
	.section	.note.nv.cuinfo,"",@"SHT_NOTE"
	.sectionflags	@"SHF_NOTE_NV_CUINFO"
        /*0018*/ 	.short	0x0002
        /*001a*/ 	.short	0x0064
        /*001c*/ 	.short	0x0082
	.zero		2


//--------------------- .nv.info                  --------------------------
	.section	.nv.info,"",@"SHT_CUDA_INFO"
	.align	4


	//----- nvinfo : EIATTR_REGCOUNT
	.align		4
        /*0000*/ 	.byte	0x04, 0x2f
        /*0002*/ 	.short	(.L_1 - .L_0)
	.align		4
.L_0:
        /*0004*/ 	.word	index@(_Z16cuda_tick_kernelPfS_S_S_S_S_i)
        /*0008*/ 	.word	0x00000014


	//----- nvinfo : EIATTR_FRAME_SIZE
	.align		4
.L_1:
        /*000c*/ 	.byte	0x04, 0x11
        /*000e*/ 	.short	(.L_3 - .L_2)
	.align		4
.L_2:
        /*0010*/ 	.word	index@(_Z16cuda_tick_kernelPfS_S_S_S_S_i)
        /*0014*/ 	.word	0x00000000


	//----- nvinfo : EIATTR_MIN_STACK_SIZE
	.align		4
.L_3:
        /*0018*/ 	.byte	0x04, 0x12
        /*001a*/ 	.short	(.L_5 - .L_4)
	.align		4
.L_4:
        /*001c*/ 	.word	index@(_Z16cuda_tick_kernelPfS_S_S_S_S_i)
        /*0020*/ 	.word	0x00000000
.L_5:


//--------------------- .nv.compat                --------------------------
	.section	.nv.compat,"",@"SHT_CUDA_COMPAT_INFO"
	.align	4
        /*0000*/ 	.byte	0x02, 0x09, 0x00, 0x00, 0x02, 0x02, 0x01, 0x00, 0x02, 0x05, 0x05, 0x00, 0x03, 0x07, 0x01, 0x01
        /*0010*/ 	.byte	0x02, 0x03, 0x00, 0x00, 0x02, 0x06, 0x01, 0x00, 0x04, 0x0b, 0x08, 0x00, 0x01, 0x00, 0x00, 0x00
        /*0020*/ 	.byte	0x00, 0x00, 0x00, 0x00


//--------------------- .nv.info._Z16cuda_tick_kernelPfS_S_S_S_S_i --------------------------
	.section	.nv.info._Z16cuda_tick_kernelPfS_S_S_S_S_i,"",@"SHT_CUDA_INFO"
	.sectionflags	@""
	.align	4


	//----- nvinfo : EIATTR_CUDA_API_VERSION
	.align		4
        /*0000*/ 	.byte	0x04, 0x37
        /*0002*/ 	.short	(.L_7 - .L_6)
.L_6:
        /*0004*/ 	.word	0x00000082


	//----- nvinfo : EIATTR_KPARAM_INFO
	.align		4
.L_7:
        /*0008*/ 	.byte	0x04, 0x17
        /*000a*/ 	.short	(.L_9 - .L_8)
.L_8:
        /*000c*/ 	.word	0x00000000
        /*0010*/ 	.short	0x0006
        /*0012*/ 	.short	0x0030
        /*0014*/ 	.byte	0x00, 0xf0, 0x11, 0x00


	//----- nvinfo : EIATTR_KPARAM_INFO
	.align		4
.L_9:
        /*0018*/ 	.byte	0x04, 0x17
        /*001a*/ 	.short	(.L_11 - .L_10)
.L_10:
        /*001c*/ 	.word	0x00000000
        /*0020*/ 	.short	0x0005
        /*0022*/ 	.short	0x0028
        /*0024*/ 	.byte	0x00, 0xf5, 0x21, 0x00


	//----- nvinfo : EIATTR_KPARAM_INFO
	.align		4
.L_11:
        /*0028*/ 	.byte	0x04, 0x17
        /*002a*/ 	.short	(.L_13 - .L_12)
.L_12:
        /*002c*/ 	.word	0x00000000
        /*0030*/ 	.short	0x0004
        /*0032*/ 	.short	0x0020
        /*0034*/ 	.byte	0x00, 0xf5, 0x21, 0x00


	//----- nvinfo : EIATTR_KPARAM_INFO
	.align		4
.L_13:
        /*0038*/ 	.byte	0x04, 0x17
        /*003a*/ 	.short	(.L_15 - .L_14)
.L_14:
        /*003c*/ 	.word	0x00000000
        /*0040*/ 	.short	0x0003
        /*0042*/ 	.short	0x0018
        /*0044*/ 	.byte	0x00, 0xf5, 0x21, 0x00


	//----- nvinfo : EIATTR_KPARAM_INFO
	.align		4
.L_15:
        /*0048*/ 	.byte	0x04, 0x17
        /*004a*/ 	.short	(.L_17 - .L_16)
.L_16:
        /*004c*/ 	.word	0x00000000
        /*0050*/ 	.short	0x0002
        /*0052*/ 	.short	0x0010
        /*0054*/ 	.byte	0x00, 0xf5, 0x21, 0x00


	//----- nvinfo : EIATTR_KPARAM_INFO
	.align		4
.L_17:
        /*0058*/ 	.byte	0x04, 0x17
        /*005a*/ 	.short	(.L_19 - .L_18)
.L_18:
        /*005c*/ 	.word	0x00000000
        /*0060*/ 	.short	0x0001
        /*0062*/ 	.short	0x0008
        /*0064*/ 	.byte	0x00, 0xf5, 0x21, 0x00


	//----- nvinfo : EIATTR_KPARAM_INFO
	.align		4
.L_19:
        /*0068*/ 	.byte	0x04, 0x17
        /*006a*/ 	.short	(.L_21 - .L_20)
.L_20:
        /*006c*/ 	.word	0x00000000
        /*0070*/ 	.short	0x0000
        /*0072*/ 	.short	0x0000
        /*0074*/ 	.byte	0x00, 0xf5, 0x21, 0x00


	//----- nvinfo : EIATTR_SPARSE_MMA_MASK
	.align		4
.L_21:
        /*0078*/ 	.byte	0x03, 0x50
        /*007a*/ 	.short	0x0000


	//----- nvinfo : EIATTR_MAXREG_COUNT
	.align		4
        /*007c*/ 	.byte	0x03, 0x1b
        /*007e*/ 	.short	0x00ff


	//----- nvinfo : EIATTR_MERCURY_ISA_VERSION
	.align		4
        /*0080*/ 	.byte	0x03, 0x5f
        /*0082*/ 	.short	0x0101


	//----- nvinfo : EIATTR_VRC_CTA_INIT_COUNT
	.align		4
        /*0084*/ 	.byte	0x02, 0x4a
	.zero		1
	.zero		1


	//----- nvinfo : EIATTR_EXIT_INSTR_OFFSETS
	.align		4
        /*0088*/ 	.byte	0x04, 0x1c
        /*008a*/ 	.short	(.L_23 - .L_22)


	//   ....[0]....
.L_22:
        /*008c*/ 	.word	0x00000070


	//   ....[1]....
        /*0090*/ 	.word	0x00000300


	//   ....[2]....
        /*0094*/ 	.word	0x00000370


	//----- nvinfo : EIATTR_CRS_STACK_SIZE
	.align		4
.L_23:
        /*0098*/ 	.byte	0x04, 0x1e
        /*009a*/ 	.short	(.L_25 - .L_24)
.L_24:
        /*009c*/ 	.word	0x00000000


	//----- nvinfo : EIATTR_CBANK_PARAM_SIZE
	.align		4
.L_25:
        /*00a0*/ 	.byte	0x03, 0x19
        /*00a2*/ 	.short	0x0034


	//----- nvinfo : EIATTR_PARAM_CBANK
	.align		4
        /*00a4*/ 	.byte	0x04, 0x0a
        /*00a6*/ 	.short	(.L_27 - .L_26)
	.align		4
.L_26:
        /*00a8*/ 	.word	index@(.nv.constant0._Z16cuda_tick_kernelPfS_S_S_S_S_i)
        /*00ac*/ 	.short	0x0380
        /*00ae*/ 	.short	0x0034


	//----- nvinfo : EIATTR_SW_WAR
	.align		4
.L_27:
        /*00b0*/ 	.byte	0x04, 0x36
        /*00b2*/ 	.short	(.L_29 - .L_28)
.L_28:
        /*00b4*/ 	.word	0x00000008
.L_29:


//--------------------- .nv.callgraph             --------------------------
	.section	.nv.callgraph,"",@"SHT_CUDA_CALLGRAPH"
	.align	4
	.sectionentsize	8
	.align		4
        /*0000*/ 	.word	0x00000000
	.align		4
        /*0004*/ 	.word	0xffffffff
	.align		4
        /*0008*/ 	.word	0x00000000
	.align		4
        /*000c*/ 	.word	0xfffffffe
	.align		4
        /*0010*/ 	.word	0x00000000
	.align		4
        /*0014*/ 	.word	0xfffffffd
	.align		4
        /*0018*/ 	.word	0x00000000
	.align		4
        /*001c*/ 	.word	0xfffffffc


//--------------------- .text._Z16cuda_tick_kernelPfS_S_S_S_S_i --------------------------
	.section	.text._Z16cuda_tick_kernelPfS_S_S_S_S_i,"ax",@progbits
	.align	128
        .global         _Z16cuda_tick_kernelPfS_S_S_S_S_i
        .type           _Z16cuda_tick_kernelPfS_S_S_S_S_i,@function
        .size           _Z16cuda_tick_kernelPfS_S_S_S_S_i,(.L_x_2 - _Z16cuda_tick_kernelPfS_S_S_S_S_i)
        .other          _Z16cuda_tick_kernelPfS_S_S_S_S_i,@"STO_CUDA_ENTRY STV_DEFAULT"
_Z16cuda_tick_kernelPfS_S_S_S_S_i:
.text._Z16cuda_tick_kernelPfS_S_S_S_S_i:
[----:B------:R-:W-:Y:S01]  /*0000*/  LDC R1, c[0x0][0x37c] ;  /* 0x0000df00ff017b82 */ /* 0x000fe20000000800 */
[----:B------:R-:W0:Y:S07]  /*0010*/  S2R R3, SR_TID.X ;  /* 0x0000000000037919 */ /* 0x000e2e0000002100 */
[----:B------:R-:W0:Y:S01]  /*0020*/  S2UR UR4, SR_CTAID.X ;  /* 0x00000000000479c3 */ /* 0x000e220000002500 */
[----:B------:R-:W1:Y:S07]  /*0030*/  LDCU UR5, c[0x0][0x3b0] ;  /* 0x00007600ff0577ac */ /* 0x000e6e0008000800 */
[----:B------:R-:W0:Y:S02]  /*0040*/  LDC R0, c[0x0][0x360] ;  /* 0x0000d800ff007b82 */ /* 0x000e240000000800 */
[----:B0-----:R-:W-:-:S05]  /*0050*/  IMAD R0, R0, UR4, R3 ;  /* 0x0000000400007c24 */ /* 0x001fca000f8e0203 */
[----:B-1----:R-:W-:-:S13]  /*0060*/  ISETP.GE.AND P0, PT, R0, UR5, PT ;  /* 0x0000000500007c0c */ /* 0x002fda000bf06270 */
[----:B------:R-:W-:Y:S05]  /*0070*/  @P0 EXIT ;  /* 0x000000000000094d */ /* 0x000fea0003800000 */
[----:B------:R-:W0:Y:S01]  /*0080*/  LDC.64 R8, c[0x0][0x398] ;  /* 0x0000e600ff087b82 */ /* 0x000e220000000a00 */
[----:B------:R-:W1:Y:S07]  /*0090*/  LDCU.64 UR4, c[0x0][0x358] ;  /* 0x00006b00ff0477ac */ /* 0x000e6e0008000a00 */
[----:B------:R-:W2:Y:S08]  /*00a0*/  LDC.64 R2, c[0x0][0x388] ;  /* 0x0000e200ff027b82 */ /* 0x000eb00000000a00 */
[----:B------:R-:W3:Y:S08]  /*00b0*/  LDC.64 R6, c[0x0][0x390] ;  /* 0x0000e400ff067b82 */ /* 0x000ef00000000a00 */
[----:B------:R-:W4:Y:S01]  /*00c0*/  LDC.64 R4, c[0x0][0x380] ;  /* 0x0000e000ff047b82 */ /* 0x000f220000000a00 */
[----:B0-----:R-:W-:-:S06]  /*00d0*/  IMAD.WIDE R8, R0, 0x4, R8 ;  /* 0x0000000400087825 */ /* 0x001fcc00078e0208 */
[----:B-1----:R-:W5:Y:S01]  /*00e0*/  LDG.E R8, desc[UR4][R8.64] ;  /* 0x0000000408087981 */ /* 0x002f62000c1e1900 */
[----:B--2---:R-:W-:-:S05]  /*00f0*/  IMAD.WIDE R2, R0, 0x4, R2 ;  /* 0x0000000400027825 */ /* 0x004fca00078e0202 */
[----:B------:R-:W5:Y:S01]  /*0100*/  LDG.E R13, desc[UR4][R2.64] ;  /* 0x00000004020d7981 */ /* 0x000f62000c1e1900 */
[----:B---3--:R-:W-:-:S06]  /*0110*/  IMAD.WIDE R6, R0, 0x4, R6 ;  /* 0x0000000400067825 */ /* 0x008fcc00078e0206 */
[----:B------:R-:W2:Y:S01]  /*0120*/  LDG.E R6, desc[UR4][R6.64] ;  /* 0x0000000406067981 */ /* 0x000ea2000c1e1900 */
[----:B----4-:R-:W-:-:S05]  /*0130*/  IMAD.WIDE R4, R0, 0x4, R4 ;  /* 0x0000000400047825 */ /* 0x010fca00078e0204 */
[----:B------:R-:W2:Y:S01]  /*0140*/  LDG.E R11, desc[UR4][R4.64] ;  /* 0x00000004040b7981 */ /* 0x000ea2000c1e1900 */
[----:B-----5:R-:W-:-:S04]  /*0150*/  FADD R12, -R13, R8 ;  /* 0x000000080d0c7221 */ /* 0x020fc80000000100 */
[----:B------:R-:W-:Y:S01]  /*0160*/  FMUL R15, R12, R12 ;  /* 0x0000000c0c0f7220 */ /* 0x000fe20000400000 */
[----:B--2---:R-:W-:-:S04]  /*0170*/  FADD R10, -R11, R6 ;  /* 0x000000060b0a7221 */ /* 0x004fc80000000100 */
[----:B------:R-:W-:-:S05]  /*0180*/  FFMA R15, R10, R10, R15 ;  /* 0x0000000a0a0f7223 */ /* 0x000fca000000000f */
[----:B------:R-:W-:-:S13]  /*0190*/  FSETP.GT.AND P0, PT, R15, 9.9999999747524270788e-07, PT ;  /* 0x358637bd0f00780b */ /* 0x000fda0003f04000 */
[----:B------:R-:W-:Y:S05]  /*01a0*/  @!P0 BRA `(.L_x_0) ;  /* 0x0000000000588947 */ /* 0x000fea0003800000 */
[C---:B------:R-:W-:Y:S01]  /*01b0*/  FSETP.GEU.AND P0, PT, |R15|.reuse, 1.175494350822287508e-38, PT ;  /* 0x008000000f00780b */ /* 0x040fe20003f0e200 */
[----:B------:R-:W-:Y:S01]  /*01c0*/  HFMA2 R17, -RZ, RZ, 1.75, 0 ;  /* 0x3f000000ff117431 */ /* 0x000fe200000001ff */
[----:B------:R-:W0:Y:S11]  /*01d0*/  LDC.64 R8, c[0x0][0x3a0] ;  /* 0x0000e800ff087b82 */ /* 0x000e360000000a00 */
[----:B------:R-:W-:-:S04]  /*01e0*/  @!P0 FMUL R15, R15, 16777216 ;  /* 0x4b8000000f0f8820 */ /* 0x000fc80000400000 */
[----:B------:R-:W1:Y:S01]  /*01f0*/  MUFU.RSQ R6, R15 ;  /* 0x0000000f00067308 */ /* 0x000e620000001400 */
[----:B0-----:R-:W-:-:S04]  /*0200*/  IMAD.WIDE R8, R0, 0x4, R8 ;  /* 0x0000000400087825 */ /* 0x001fc800078e0208 */
[----:B-1----:R-:W-:-:S04]  /*0210*/  @!P0 FMUL R6, R6, 4096 ;  /* 0x4580000006068820 */ /* 0x002fc80000400000 */
[-C--:B------:R-:W-:Y:S01]  /*0220*/  FFMA R10, R10, R6.reuse, R11 ;  /* 0x000000060a0a7223 */ /* 0x080fe2000000000b */
[----:B------:R-:W-:Y:S02]  /*0230*/  FFMA R12, R12, R6, R13 ;  /* 0x000000060c0c7223 */ /* 0x000fe4000000000d */
[----:B------:R-:W0:Y:S02]  /*0240*/  LDC.64 R6, c[0x0][0x3a8] ;  /* 0x0000ea00ff067b82 */ /* 0x000e240000000a00 */
[C---:B------:R-:W-:Y:S02]  /*0250*/  LOP3.LUT R11, R17.reuse, 0x80000000, R10, 0xb8, !PT ;  /* 0x80000000110b7812 */ /* 0x040fe400078eb80a */
[----:B------:R-:W-:-:S03]  /*0260*/  LOP3.LUT R13, R17, 0x80000000, R12, 0xb8, !PT ;  /* 0x80000000110d7812 */ /* 0x000fc600078eb80c */
[----:B------:R-:W-:Y:S02]  /*0270*/  FADD.RZ R11, R10, R11 ;  /* 0x0000000b0a0b7221 */ /* 0x000fe4000000c000 */
[----:B------:R-:W-:-:S04]  /*0280*/  FADD.RZ R13, R12, R13 ;  /* 0x0000000d0c0d7221 */ /* 0x000fc8000000c000 */
[----:B------:R-:W1:Y:S08]  /*0290*/  FRND.TRUNC R11, R11 ;  /* 0x0000000b000b7307 */ /* 0x000e70000020d000 */
[----:B------:R-:W2:Y:S01]  /*02a0*/  FRND.TRUNC R13, R13 ;  /* 0x0000000d000d7307 */ /* 0x000ea2000020d000 */
[----:B0-----:R-:W-:Y:S01]  /*02b0*/  IMAD.WIDE R6, R0, 0x4, R6 ;  /* 0x0000000400067825 */ /* 0x001fe200078e0206 */
[----:B-1----:R-:W-:Y:S04]  /*02c0*/  STG.E desc[UR4][R8.64], R11 ;  /* 0x0000000b08007986 */ /* 0x002fe8000c101904 */
[----:B--2---:R-:W-:Y:S04]  /*02d0*/  STG.E desc[UR4][R6.64], R13 ;  /* 0x0000000d06007986 */ /* 0x004fe8000c101904 */
[----:B------:R-:W-:Y:S04]  /*02e0*/  STG.E desc[UR4][R4.64], R11 ;  /* 0x0000000b04007986 */ /* 0x000fe8000c101904 */
[----:B------:R-:W-:Y:S01]  /*02f0*/  STG.E desc[UR4][R2.64], R13 ;  /* 0x0000000d02007986 */ /* 0x000fe2000c101904 */
[----:B------:R-:W-:Y:S05]  /*0300*/  EXIT ;  /* 0x000000000000794d */ /* 0x000fea0003800000 */
.L_x_0:
[----:B------:R-:W0:Y:S08]  /*0310*/  LDC.64 R2, c[0x0][0x3a0] ;  /* 0x0000e800ff027b82 */ /* 0x000e300000000a00 */
[----:B------:R-:W1:Y:S01]  /*0320*/  LDC.64 R4, c[0x0][0x3a8] ;  /* 0x0000ea00ff047b82 */ /* 0x000e620000000a00 */
[----:B0-----:R-:W-:-:S05]  /*0330*/  IMAD.WIDE R2, R0, 0x4, R2 ;  /* 0x0000000400027825 */ /* 0x001fca00078e0202 */
[----:B------:R-:W-:Y:S01]  /*0340*/  STG.E desc[UR4][R2.64], R11 ;  /* 0x0000000b02007986 */ /* 0x000fe2000c101904 */
[----:B-1----:R-:W-:-:S05]  /*0350*/  IMAD.WIDE R4, R0, 0x4, R4 ;  /* 0x0000000400047825 */ /* 0x002fca00078e0204 */
[----:B------:R-:W-:Y:S01]  /*0360*/  STG.E desc[UR4][R4.64], R13 ;  /* 0x0000000d04007986 */ /* 0x000fe2000c101904 */
[----:B------:R-:W-:Y:S05]  /*0370*/  EXIT ;  /* 0x000000000000794d */ /* 0x000fea0003800000 */
.L_x_1:
[----:B------:R-:W-:-:S00]  /*0380*/  BRA `(.L_x_1) ;  /* 0xfffffffc00fc7947 */ /* 0x000fc0000383ffff */
[----:B------:R-:W-:-:S00]  /*0390*/  NOP ;  /* 0x0000000000007918 */ /* 0x000fc00000000000 */
        /* <DEDUP_REMOVED lines=14> */
.L_x_2:


//--------------------- .nv.shared.reserved.0     --------------------------
	.section	.nv.shared.reserved.0,"aw",@nobits
	.weak		__nv_reservedSMEM_offset_0_alias
	.size		__nv_reservedSMEM_offset_0_alias, 0, 64
	.other		__nv_reservedSMEM_offset_0_alias,@"STO_CUDA_RESERVED_SHARED STV_DEFAULT"
__nv_reservedSMEM_offset_0_alias:
	.zero		0
	.zero		64


//--------------------- .nv.constant0._Z16cuda_tick_kernelPfS_S_S_S_S_i --------------------------
	.section	.nv.constant0._Z16cuda_tick_kernelPfS_S_S_S_S_i,"a",@progbits
	.sectionflags	@""
	.align	4
.nv.constant0._Z16cuda_tick_kernelPfS_S_S_S_S_i:
	.zero		948


//--------------------- SYMBOLS --------------------------

	.type		.nv.reservedSmem.offset0,@object
	.size		.nv.reservedSmem.offset0,0x4
